//
// Generated by NVIDIA NVVM Compiler
//
// Compiler Build ID: CL-36424714
// Cuda compilation tools, release 13.0, V13.0.88
// Based on NVVM 20.0.0
//

.version 9.0
.target sm_100
.address_size 64

	// .globl	_Z6reducePfS_
// _ZZ6reducePfS_E6shared has been demoted

.visible .entry _Z6reducePfS_(
	.param .u64 .ptr .align 1 _Z6reducePfS__param_0,
	.param .u64 .ptr .align 1 _Z6reducePfS__param_1
)
{
	.reg .pred 	%p<5>;
	.reg .b32 	%r<14>;
	.reg .b32 	%f<8>;
	.reg .b64 	%rd<13>;
	// demoted variable
	.shared .align 4 .b8 _ZZ6reducePfS_E6shared[512];
	ld.param.u64 	%rd2, [_Z6reducePfS__param_0];
	ld.param.u64 	%rd1, [_Z6reducePfS__param_1];
	cvta.to.global.u64 	%rd3, %rd2;
	mov.u32 	%r13, %ntid.x;
	mov.u32 	%r2, %ctaid.x;
	mul.lo.s32 	%r7, %r2, %r13;
	shl.b32 	%r8, %r7, 1;
	mul.wide.u32 	%rd4, %r8, 4;
	add.s64 	%rd5, %rd3, %rd4;
	mov.u32 	%r3, %tid.x;
	mul.wide.u32 	%rd6, %r3, 4;
	add.s64 	%rd7, %rd5, %rd6;
	ld.global.f32 	%f1, [%rd7];
	mul.wide.s32 	%rd8, %r13, 4;
	add.s64 	%rd9, %rd7, %rd8;
	ld.global.f32 	%f2, [%rd9];
	add.f32 	%f3, %f1, %f2;
	shl.b32 	%r9, %r3, 2;
	mov.u32 	%r10, _ZZ6reducePfS_E6shared;
	add.s32 	%r4, %r10, %r9;
	st.shared.f32 	[%r4], %f3;
	bar.sync 	0;
	setp.lt.u32 	%p1, %r13, 2;
	@%p1 bra 	$L__BB0_4;
$L__BB0_1:
	shr.u32 	%r6, %r13, 1;
	setp.ge.u32 	%p2, %r3, %r6;
	@%p2 bra 	$L__BB0_3;
	shl.b32 	%r11, %r6, 2;
	add.s32 	%r12, %r4, %r11;
	ld.shared.f32 	%f4, [%r12];
	ld.shared.f32 	%f5, [%r4];
	add.f32 	%f6, %f4, %f5;
	st.shared.f32 	[%r4], %f6;
$L__BB0_3:
	bar.sync 	0;
	setp.gt.u32 	%p3, %r13, 3;
	mov.u32 	%r13, %r6;
	@%p3 bra 	$L__BB0_1;
$L__BB0_4:
	setp.ne.s32 	%p4, %r3, 0;
	@%p4 bra 	$L__BB0_6;
	ld.shared.f32 	%f7, [_ZZ6reducePfS_E6shared];
	cvta.to.global.u64 	%rd10, %rd1;
	mul.wide.u32 	%rd11, %r2, 4;
	add.s64 	%rd12, %rd10, %rd11;
	st.global.f32 	[%rd12], %f7;
$L__BB0_6:
	ret;

}


// ===== COMPILED SASS (sm_100) =====

	.target	sm_100

	.elftype	@"ET_EXEC"


//--------------------- .note.nv.tkinfo           --------------------------
	.section	.note.nv.tkinfo,"",@"SHT_NOTE"
	.sectionflags	@"SHF_NOTE_NV_TKINFO"
	.tkinfo
        /*0018*/ 	.word	0x00000002
        /*0030*/ 	.string	""
        /*0030*/ 	.string	"ptxas"
        /*0030*/ 	.string	"Cuda compilation tools, release 13.0, V13.0.88"
        /*0030*/ 	.string	"Build cuda_13.0.r13.0/compiler.36424714_0"
        /*0030*/ 	.string	"-arch sm_100 -m 64 "



//--------------------- .note.nv.cuinfo           --------------------------
	.section	.note.nv.cuinfo,"",@"SHT_NOTE"
	.sectionflags	@"SHF_NOTE_NV_CUINFO"
        /*0018*/ 	.short	0x0002
        /*001a*/ 	.short	0x0064
        /*001c*/ 	.short	0x0082
	.zero		2


//--------------------- .nv.info                  --------------------------
	.section	.nv.info,"",@"SHT_CUDA_INFO"
	.align	4


	//----- nvinfo : EIATTR_REGCOUNT
	.align		4
        /*0000*/ 	.byte	0x04, 0x2f
        /*0002*/ 	.short	(.L_1 - .L_0)
	.align		4
.L_0:
        /*0004*/ 	.word	index@(_Z6reducePfS_)
        /*0008*/ 	.word	0x0000000e


	//----- nvinfo : EIATTR_FRAME_SIZE
	.align		4
.L_1:
        /*000c*/ 	.byte	0x04, 0x11
        /*000e*/ 	.short	(.L_3 - .L_2)
	.align		4
.L_2:
        /*0010*/ 	.word	index@(_Z6reducePfS_)
        /*0014*/ 	.word	0x00000000


	//----- nvinfo : EIATTR_MIN_STACK_SIZE
	.align		4
.L_3:
        /*0018*/ 	.byte	0x04, 0x12
        /*001a*/ 	.short	(.L_5 - .L_4)
	.align		4
.L_4:
        /*001c*/ 	.word	index@(_Z6reducePfS_)
        /*0020*/ 	.word	0x00000000
.L_5:


//--------------------- .nv.compat                --------------------------
	.section	.nv.compat,"",@"SHT_CUDA_COMPAT_INFO"
	.align	4
        /*0000*/ 	.byte	0x02, 0x09, 0x00, 0x00, 0x02, 0x02, 0x01, 0x00, 0x02, 0x05, 0x05, 0x00, 0x03, 0x07, 0x01, 0x01
        /*0010*/ 	.byte	0x02, 0x03, 0x00, 0x00, 0x02, 0x06, 0x01, 0x00, 0x04, 0x0b, 0x08, 0x00, 0x09, 0x00, 0x00, 0x00
        /*0020*/ 	.byte	0x00, 0x00, 0x00, 0x00


//--------------------- .nv.info._Z6reducePfS_    --------------------------
	.section	.nv.info._Z6reducePfS_,"",@"SHT_CUDA_INFO"
	.sectionflags	@""
	.align	4


	//----- nvinfo : EIATTR_CUDA_API_VERSION
	.align		4
        /*0000*/ 	.byte	0x04, 0x37
        /*0002*/ 	.short	(.L_7 - .L_6)
.L_6:
        /*0004*/ 	.word	0x00000082


	//----- nvinfo : EIATTR_KPARAM_INFO
	.align		4
.L_7:
        /*0008*/ 	.byte	0x04, 0x17
        /*000a*/ 	.short	(.L_9 - .L_8)
.L_8:
        /*000c*/ 	.word	0x00000000
        /*0010*/ 	.short	0x0001
        /*0012*/ 	.short	0x0008
        /*0014*/ 	.byte	0x00, 0xf5, 0x21, 0x00


	//----- nvinfo : EIATTR_KPARAM_INFO
	.align		4
.L_9:
        /*0018*/ 	.byte	0x04, 0x17
        /*001a*/ 	.short	(.L_11 - .L_10)
.L_10:
        /*001c*/ 	.word	0x00000000
        /*0020*/ 	.short	0x0000
        /*0022*/ 	.short	0x0000
        /*0024*/ 	.byte	0x00, 0xf5, 0x21, 0x00


	//----- nvinfo : EIATTR_SPARSE_MMA_MASK
	.align		4
.L_11:
        /*0028*/ 	.byte	0x03, 0x50
        /*002a*/ 	.short	0x0000


	//----- nvinfo : EIATTR_MAXREG_COUNT
	.align		4
        /*002c*/ 	.byte	0x03, 0x1b
        /*002e*/ 	.short	0x00ff


	//----- nvinfo : EIATTR_NUM_BARRIERS
	.align		4
        /*0030*/ 	.byte	0x02, 0x4c
        /*0032*/ 	.byte	0x01
	.zero		1


	//----- nvinfo : EIATTR_MERCURY_ISA_VERSION
	.align		4
        /*0034*/ 	.byte	0x03, 0x5f
        /*0036*/ 	.short	0x0101


	//----- nvinfo : EIATTR_VRC_CTA_INIT_COUNT
	.align		4
        /*0038*/ 	.byte	0x02, 0x4a
	.zero		1
	.zero		1


	//----- nvinfo : EIATTR_EXIT_INSTR_OFFSETS
	.align		4
        /*003c*/ 	.byte	0x04, 0x1c
        /*003e*/ 	.short	(.L_13 - .L_12)


	//   ....[0]....
.L_12:
        /*0040*/ 	.word	0x00000230


	//   ....[1]....
        /*0044*/ 	.word	0x000002b0


	//----- nvinfo : EIATTR_CBANK_PARAM_SIZE
	.align		4
.L_13:
        /*0048*/ 	.byte	0x03, 0x19
        /*004a*/ 	.short	0x0010


	//----- nvinfo : EIATTR_PARAM_CBANK
	.align		4
        /*004c*/ 	.byte	0x04, 0x0a
        /*004e*/ 	.short	(.L_15 - .L_14)
	.align		4
.L_14:
        /*0050*/ 	.word	index@(.nv.constant0._Z6reducePfS_)
        /*0054*/ 	.short	0x0380
        /*0056*/ 	.short	0x0010


	//----- nvinfo : EIATTR_SW_WAR
	.align		4
.L_15:
        /*0058*/ 	.byte	0x04, 0x36
        /*005a*/ 	.short	(.L_17 - .L_16)
.L_16:
        /*005c*/ 	.word	0x00000008
.L_17:


//--------------------- .nv.callgraph             --------------------------
	.section	.nv.callgraph,"",@"SHT_CUDA_CALLGRAPH"
	.align	4
	.sectionentsize	8
	.align		4
        /*0000*/ 	.word	0x00000000
	.align		4
        /*0004*/ 	.word	0xffffffff
	.align		4
        /*0008*/ 	.word	0x00000000
	.align		4
        /*000c*/ 	.word	0xfffffffe
	.align		4
        /*0010*/ 	.word	0x00000000
	.align		4
        /*0014*/ 	.word	0xfffffffd
	.align		4
        /*0018*/ 	.word	0x00000000
	.align		4
        /*001c*/ 	.word	0xfffffffc


//--------------------- .text._Z6reducePfS_       --------------------------
	.section	.text._Z6reducePfS_,"ax",@progbits
	.align	128
        .global         _Z6reducePfS_
        .type           _Z6reducePfS_,@function
        .size           _Z6reducePfS_,(.L_x_3 - _Z6reducePfS_)
        .other          _Z6reducePfS_,@"STO_CUDA_ENTRY STV_DEFAULT"
_Z6reducePfS_:
.text._Z6reducePfS_:
[----:B------:R-:W-:Y:S01]  /*0000*/  LDC R1, c[0x0][0x37c] ;  /* 0x0000df00ff017b82 */ /* 0x000fe20000000800 */
[----:B------:R-:W0:Y:S07]  /*0010*/  S2R R6, SR_CTAID.X ;  /* 0x0000000000067919 */ /* 0x000e2e0000002500 */
[----:B------:R-:W0:Y:S01]  /*0020*/  LDC R9, c[0x0][0x360] ;  /* 0x0000d800ff097b82 */ /* 0x000e220000000800 */
[----:B------:R-:W1:Y:S01]  /*0030*/  LDCU.64 UR6, c[0x0][0x358] ;  /* 0x00006b00ff0677ac */ /* 0x000e620008000a00 */
[----:B------:R-:W2:Y:S06]  /*0040*/  S2R R11, SR_TID.X ;  /* 0x00000000000b7919 */ /* 0x000eac0000002100 */
[----:B------:R-:W3:Y:S01]  /*0050*/  LDC.64 R2, c[0x0][0x380] ;  /* 0x0000e000ff027b82 */ /* 0x000ee20000000a00 */
[----:B0-----:R-:W-:-:S05]  /*0060*/  IMAD R0, R9, R6, RZ ;  /* 0x0000000609007224 */ /* 0x001fca00078e02ff */
[----:B------:R-:W-:-:S05]  /*0070*/  SHF.L.U32 R5, R0, 0x1, RZ ;  /* 0x0000000100057819 */ /* 0x000fca00000006ff */
[----:B---3--:R-:W-:-:S04]  /*0080*/  IMAD.WIDE.U32 R2, R5, 0x4, R2 ;  /* 0x0000000405027825 */ /* 0x008fc800078e0002 */
[----:B--2---:R-:W-:-:S04]  /*0090*/  IMAD.WIDE.U32 R2, R11, 0x4, R2 ;  /* 0x000000040b027825 */ /* 0x004fc800078e0002 */
[C---:B------:R-:W-:Y:S02]  /*00a0*/  IMAD.WIDE R4, R9.reuse, 0x4, R2 ;  /* 0x0000000409047825 */ /* 0x040fe400078e0202 */
[----:B-1----:R-:W2:Y:S04]  /*00b0*/  LDG.E R2, desc[UR6][R2.64] ;  /* 0x0000000602027981 */ /* 0x002ea8000c1e1900 */
[----:B------:R-:W2:Y:S01]  /*00c0*/  LDG.E R5, desc[UR6][R4.64] ;  /* 0x0000000604057981 */ /* 0x000ea2000c1e1900 */
[----:B------:R-:W0:Y:S01]  /*00d0*/  S2UR UR5, SR_CgaCtaId ;  /* 0x00000000000579c3 */ /* 0x000e220000008800 */
[----:B------:R-:W-:Y:S01]  /*00e0*/  UMOV UR4, 0x400 ;  /* 0x0000040000047882 */ /* 0x000fe20000000000 */
[----:B------:R-:W-:Y:S02]  /*00f0*/  ISETP.GE.U32.AND P1, PT, R9, 0x2, PT ;  /* 0x000000020900780c */ /* 0x000fe40003f26070 */
[----:B------:R-:W-:Y:S01]  /*0100*/  ISETP.NE.AND P0, PT, R11, RZ, PT ;  /* 0x000000ff0b00720c */ /* 0x000fe20003f05270 */
[----:B0-----:R-:W-:-:S06]  /*0110*/  ULEA UR4, UR5, UR4, 0x18 ;  /* 0x0000000405047291 */ /* 0x001fcc000f8ec0ff */
[----:B------:R-:W-:Y:S01]  /*0120*/  LEA R7, R11, UR4, 0x2 ;  /* 0x000000040b077c11 */ /* 0x000fe2000f8e10ff */
[----:B--2---:R-:W-:-:S05]  /*0130*/  FADD R0, R2, R5 ;  /* 0x0000000502007221 */ /* 0x004fca0000000000 */
[----:B------:R0:W-:Y:S01]  /*0140*/  STS [R7], R0 ;  /* 0x0000000007007388 */ /* 0x0001e20000000800 */
[----:B------:R-:W-:Y:S06]  /*0150*/  BAR.SYNC.DEFER_BLOCKING 0x0 ;  /* 0x0000000000007b1d */ /* 0x000fec0000010000 */
[----:B------:R-:W-:Y:S05]  /*0160*/  @!P1 BRA `(.L_x_0) ;  /* 0x0000000000309947 */ /* 0x000fea0003800000 */
[----:B0-----:R-:W-:-:S07]  /*0170*/  MOV R0, R9 ;  /* 0x0000000900007202 */ /* 0x001fce0000000f00 */
.L_x_1:
[----:B------:R-:W-:-:S04]  /*0180*/  SHF.R.U32.HI R8, RZ, 0x1, R0 ;  /* 0x00000001ff087819 */ /* 0x000fc80000011600 */
[----:B------:R-:W-:-:S13]  /*0190*/  ISETP.GE.U32.AND P1, PT, R11, R8, PT ;  /* 0x000000080b00720c */ /* 0x000fda0003f26070 */
[----:B------:R-:W-:Y:S01]  /*01a0*/  @!P1 LEA R2, R8, R7, 0x2 ;  /* 0x0000000708029211 */ /* 0x000fe200078e10ff */
[----:B------:R-:W-:Y:S05]  /*01b0*/  @!P1 LDS R3, [R7] ;  /* 0x0000000007039984 */ /* 0x000fea0000000800 */
[----:B------:R-:W0:Y:S02]  /*01c0*/  @!P1 LDS R2, [R2] ;  /* 0x0000000002029984 */ /* 0x000e240000000800 */
[----:B0-----:R-:W-:-:S05]  /*01d0*/  @!P1 FADD R4, R2, R3 ;  /* 0x0000000302049221 */ /* 0x001fca0000000000 */
[----:B------:R1:W-:Y:S01]  /*01e0*/  @!P1 STS [R7], R4 ;  /* 0x0000000407009388 */ /* 0x0003e20000000800 */
[----:B------:R-:W-:Y:S01]  /*01f0*/  BAR.SYNC.DEFER_BLOCKING 0x0 ;  /* 0x0000000000007b1d */ /* 0x000fe20000010000 */
[----:B------:R-:W-:Y:S02]  /*0200*/  ISETP.GT.U32.AND P1, PT, R0, 0x3, PT ;  /* 0x000000030000780c */ /* 0x000fe40003f24070 */
[----:B------:R-:W-:-:S11]  /*0210*/  MOV R0, R8 ;  /* 0x0000000800007202 */ /* 0x000fd60000000f00 */
[----:B-1----:R-:W-:Y:S05]  /*0220*/  @P1 BRA `(.L_x_1) ;  /* 0xfffffffc00d41947 */ /* 0x002fea000383ffff */
.L_x_0:
[----:B------:R-:W-:Y:S05]  /*0230*/  @P0 EXIT ;  /* 0x000000000000094d */ /* 0x000fea0003800000 */
[----:B------:R-:W1:Y:S01]  /*0240*/  S2UR UR5, SR_CgaCtaId ;  /* 0x00000000000579c3 */ /* 0x000e620000008800 */
[----:B------:R-:W-:-:S07]  /*0250*/  UMOV UR4, 0x400 ;  /* 0x0000040000047882 */ /* 0x000fce0000000000 */
[----:B------:R-:W2:Y:S01]  /*0260*/  LDC.64 R2, c[0x0][0x388] ;  /* 0x0000e200ff027b82 */ /* 0x000ea20000000a00 */
[----:B-1----:R-:W-:Y:S01]  /*0270*/  ULEA UR4, UR5, UR4, 0x18 ;  /* 0x0000000405047291 */ /* 0x002fe2000f8ec0ff */
[----:B--2---:R-:W-:-:S08]  /*0280*/  IMAD.WIDE.U32 R2, R6, 0x4, R2 ;  /* 0x0000000406027825 */ /* 0x004fd000078e0002 */
[----:B------:R-:W1:Y:S04]  /*0290*/  LDS R5, [UR4] ;  /* 0x00000004ff057984 */ /* 0x000e680008000800 */
[----:B-1----:R-:W-:Y:S01]  /*02a0*/  STG.E desc[UR6][R2.64], R5 ;  /* 0x0000000502007986 */ /* 0x002fe2000c101906 */
[----:B------:R-:W-:Y:S05]  /*02b0*/  EXIT ;  /* 0x000000000000794d */ /* 0x000fea0003800000 */
.L_x_2:
[----:B------:R-:W-:-:S00]  /*02c0*/  BRA `(.L_x_2) ;  /* 0xfffffffc00fc7947 */ /* 0x000fc0000383ffff */
[----:B------:R-:W-:-:S00]  /*02d0*/  NOP ;  /* 0x0000000000007918 */ /* 0x000fc00000000000 */
        /* <DEDUP_REMOVED lines=10> */
.L_x_3:


//--------------------- .nv.shared._Z6reducePfS_  --------------------------
	.section	.nv.shared._Z6reducePfS_,"aw",@nobits
	.sectionflags	@""
	.align	4
.nv.shared._Z6reducePfS_:
	.zero		1536


//--------------------- .nv.shared.reserved.0     --------------------------
	.section	.nv.shared.reserved.0,"aw",@nobits
	.weak		__nv_reservedSMEM_offset_0_alias
	.size		__nv_reservedSMEM_offset_0_alias, 0, 64
	.other		__nv_reservedSMEM_offset_0_alias,@"STO_CUDA_RESERVED_SHARED STV_DEFAULT"
__nv_reservedSMEM_offset_0_alias:
	.zero		0
	.zero		64


//--------------------- .nv.constant0._Z6reducePfS_ --------------------------
	.section	.nv.constant0._Z6reducePfS_,"a",@progbits
	.sectionflags	@""
	.align	4
.nv.constant0._Z6reducePfS_:
	.zero		912


//--------------------- SYMBOLS --------------------------

	.type		.nv.reservedSmem.offset0,@object
	.size		.nv.reservedSmem.offset0,0x4
	.type		.nv.reservedSmem.cap,@object
	.size		.nv.reservedSmem.cap,0x4
